	.headerflags	@"EF_CUDA_TEXMODE_UNIFIED EF_CUDA_64BIT_ADDRESS EF_CUDA_SM86 EF_CUDA_VIRTUAL_SM(EF_CUDA_SM86)"
	.elftype	@"ET_EXEC"


//--------------------- .nv.info                  --------------------------
	.section	.nv.info,"",@"SHT_CUDA_INFO"
	.align	4


	//----- nvinfo : EIATTR_REGCOUNT
	.align		4
        /*0000*/ 	.byte	0x04, 0x2f
        /*0002*/ 	.short	(.L_3 - .L_2)
	.align		4
.L_2:
        /*0004*/ 	.word	index@(l2norm_fwd_kernel)
        /*0008*/ 	.word	0x00000017


	//----- nvinfo : EIATTR_MAX_STACK_SIZE
	.align		4
.L_3:
        /*000c*/ 	.byte	0x04, 0x23
        /*000e*/ 	.short	(.L_5 - .L_4)
	.align		4
.L_4:
        /*0010*/ 	.word	index@(l2norm_fwd_kernel)
        /*0014*/ 	.word	0x00000000


	//----- nvinfo : EIATTR_MIN_STACK_SIZE
	.align		4
.L_5:
        /*0018*/ 	.byte	0x04, 0x12
        /*001a*/ 	.short	(.L_7 - .L_6)
	.align		4
.L_6:
        /*001c*/ 	.word	index@(l2norm_fwd_kernel)
        /*0020*/ 	.word	0x00000000


	//----- nvinfo : EIATTR_FRAME_SIZE
	.align		4
.L_7:
        /*0024*/ 	.byte	0x04, 0x11
        /*0026*/ 	.short	(.L_9 - .L_8)
	.align		4
.L_8:
        /*0028*/ 	.word	index@(l2norm_fwd_kernel)
        /*002c*/ 	.word	0x00000000
.L_9:


//--------------------- .nv.info.l2norm_fwd_kernel --------------------------
	.section	.nv.info.l2norm_fwd_kernel,"",@"SHT_CUDA_INFO"
	.align	4


	//----- nvinfo : EIATTR_CUDA_API_VERSION
	.align		4
        /*0000*/ 	.byte	0x04, 0x37
        /*0002*/ 	.short	(.L_11 - .L_10)
.L_10:
        /*0004*/ 	.word	0x0000007b


	//----- nvinfo : EIATTR_SW2861232_WAR
	.align		4
.L_11:
        /*0008*/ 	.byte	0x01, 0x35
	.zero		2


	//----- nvinfo : EIATTR_PARAM_CBANK
	.align		4
        /*000c*/ 	.byte	0x04, 0x0a
        /*000e*/ 	.short	(.L_13 - .L_12)
	.align		4
.L_12:
        /*0010*/ 	.word	index@(.nv.constant0.l2norm_fwd_kernel)
        /*0014*/ 	.short	0x0160
        /*0016*/ 	.short	0x001c


	//----- nvinfo : EIATTR_CBANK_PARAM_SIZE
	.align		4
.L_13:
        /*0018*/ 	.byte	0x03, 0x19
        /*001a*/ 	.short	0x001c


	//----- nvinfo : EIATTR_KPARAM_INFO
	.align		4
        /*001c*/ 	.byte	0x04, 0x17
        /*001e*/ 	.short	(.L_15 - .L_14)
.L_14:
        /*0020*/ 	.word	0x00000000
        /*0024*/ 	.short	0x0003
        /*0026*/ 	.short	0x0018
        /*0028*/ 	.byte	0x00, 0xf0, 0x11, 0x00


	//----- nvinfo : EIATTR_KPARAM_INFO
	.align		4
.L_15:
        /*002c*/ 	.byte	0x04, 0x17
        /*002e*/ 	.short	(.L_17 - .L_16)
.L_16:
        /*0030*/ 	.word	0x00000000
        /*0034*/ 	.short	0x0002
        /*0036*/ 	.short	0x0010
        /*0038*/ 	.byte	0x00, 0xf0, 0x21, 0x00


	//----- nvinfo : EIATTR_KPARAM_INFO
	.align		4
.L_17:
        /*003c*/ 	.byte	0x04, 0x17
        /*003e*/ 	.short	(.L_19 - .L_18)
.L_18:
        /*0040*/ 	.word	0x00000000
        /*0044*/ 	.short	0x0001
        /*0046*/ 	.short	0x0008
        /*0048*/ 	.byte	0x00, 0xf0, 0x21, 0x00


	//----- nvinfo : EIATTR_KPARAM_INFO
	.align		4
.L_19:
        /*004c*/ 	.byte	0x04, 0x17
        /*004e*/ 	.short	(.L_21 - .L_20)
.L_20:
        /*0050*/ 	.word	0x00000000
        /*0054*/ 	.short	0x0000
        /*0056*/ 	.short	0x0000
        /*0058*/ 	.byte	0x00, 0xf0, 0x21, 0x00


	//----- nvinfo : EIATTR_MAXREG_COUNT
	.align		4
.L_21:
        /*005c*/ 	.byte	0x03, 0x1b
        /*005e*/ 	.short	0x00ff


	//----- nvinfo : EIATTR_COOP_GROUP_MASK_REGIDS
	.align		4
        /*0060*/ 	.byte	0x04, 0x29
        /*0062*/ 	.short	(.L_23 - .L_22)


	//   ....[0]....
.L_22:
        /*0064*/ 	.word	0xffffffff


	//   ....[1]....
        /*0068*/ 	.word	0xffffffff


	//   ....[2]....
        /*006c*/ 	.word	0xffffffff


	//   ....[3]....
        /*0070*/ 	.word	0xffffffff


	//----- nvinfo : EIATTR_COOP_GROUP_INSTR_OFFSETS
	.align		4
.L_23:
        /*0074*/ 	.byte	0x04, 0x28
        /*0076*/ 	.short	(.L_25 - .L_24)


	//   ....[0]....
.L_24:
        /*0078*/ 	.word	0x00000280


	//   ....[1]....
        /*007c*/ 	.word	0x000002b0


	//   ....[2]....
        /*0080*/ 	.word	0x000002d0


	//   ....[3]....
        /*0084*/ 	.word	0x000002f0


	//----- nvinfo : EIATTR_EXIT_INSTR_OFFSETS
	.align		4
.L_25:
        /*0088*/ 	.byte	0x04, 0x1c
        /*008a*/ 	.short	(.L_27 - .L_26)


	//   ....[0]....
.L_26:
        /*008c*/ 	.word	0x000004f0


	//   ....[1]....
        /*0090*/ 	.word	0x00000550


	//----- nvinfo : EIATTR_MAX_THREADS
	.align		4
.L_27:
        /*0094*/ 	.byte	0x04, 0x05
        /*0096*/ 	.short	(.L_29 - .L_28)
.L_28:
        /*0098*/ 	.word	0x00000080
        /*009c*/ 	.word	0x00000001
        /*00a0*/ 	.word	0x00000001
.L_29:


//--------------------- .nv.rel.action            --------------------------
	.section	.nv.rel.action,"",@"SHT_CUDA_RELOCINFO"
	.align	8
	.sectionentsize	8
        /*0000*/ 	.byte	0x73, 0x00, 0x00, 0x00, 0x00, 0x00, 0x00, 0x00, 0x00, 0x00, 0x00, 0x11, 0x25, 0x00, 0x05, 0x36


//--------------------- .nv.constant0.l2norm_fwd_kernel --------------------------
	.section	.nv.constant0.l2norm_fwd_kernel,"a",@progbits
	.align	4
.nv.constant0.l2norm_fwd_kernel:
	.zero		380


//--------------------- .text.l2norm_fwd_kernel   --------------------------
	.section	.text.l2norm_fwd_kernel,"ax",@progbits
	.sectionflags	@"SHF_BARRIERS=1"
	.sectioninfo	@"SHI_REGISTERS=23"
	.align	128
        .global         l2norm_fwd_kernel
        .type           l2norm_fwd_kernel,@function
        .size           l2norm_fwd_kernel,(.L_x_1 - l2norm_fwd_kernel)
        .other          l2norm_fwd_kernel,@"STO_CUDA_ENTRY STV_DEFAULT"
l2norm_fwd_kernel:
.text.l2norm_fwd_kernel:
[----:B------:R-:W-:-:S02]  /*0000*/  IMAD.MOV.U32 R1, RZ, RZ, c[0x0][0x28] ;  /* 0x00000a00ff017624 */ /* 0x000fc400078e00ff */
[----:B------:R-:W0:Y:S01]  /*0010*/  S2R R2, SR_TID.X ;  /* 0x0000000000027919 */ /* 0x000e220000002100 */
[----:B------:R-:W-:-:S03]  /*0020*/  ULDC.64 UR4, c[0x0][0x118] ;  /* 0x0000460000047ab9 */ /* 0x000fc60000000a00 */
[----:B------:R-:W1:Y:S01]  /*0030*/  S2R R8, SR_CTAID.X ;  /* 0x0000000000087919 */ /* 0x000e620000002500 */
[----:B0-----:R-:W-:Y:S02]  /*0040*/  SHF.R.U32.HI R3, RZ, 0x4, R2 ;  /* 0x00000004ff037819 */ /* 0x001fe40000011602 */
[----:B------:R-:W-:Y:S01]  /*0050*/  SHF.L.U32 R0, R2, 0x3, RZ ;  /* 0x0000000302007819 */ /* 0x000fe200000006ff */
[----:B-1----:R-:W-:Y:S01]  /*0060*/  IMAD.SHL.U32 R8, R8, 0x8, RZ ;  /* 0x0000000808087824 */ /* 0x002fe200078e00ff */
[----:B------:R-:W-:Y:S02]  /*0070*/  SGXT.U32 R3, R3, 0x3 ;  /* 0x000000030303781a */ /* 0x000fe40000000000 */
[----:B------:R-:W-:Y:S02]  /*0080*/  LOP3.LUT R4, R0, 0x78, RZ, 0xc0, !PT ;  /* 0x0000007800047812 */ /* 0x000fe400078ec0ff */
[----:B------:R-:W-:Y:S02]  /*0090*/  LOP3.LUT R9, R8, R3, RZ, 0xfc, !PT ;  /* 0x0000000308097212 */ /* 0x000fe400078efcff */
[----:B------:R-:W-:Y:S01]  /*00a0*/  SHF.R.S32.HI R0, RZ, 0x1f, R8 ;  /* 0x0000001fff007819 */ /* 0x000fe20000011408 */
[----:B------:R-:W-:Y:S01]  /*00b0*/  IMAD.WIDE.U32 R4, R4, 0x2, RZ ;  /* 0x0000000204047825 */ /* 0x000fe200078e00ff */
[----:B------:R-:W-:-:S02]  /*00c0*/  SHF.L.U32 R7, R9, 0x8, RZ ;  /* 0x0000000809077819 */ /* 0x000fc400000006ff */
[C---:B------:R-:W-:Y:S02]  /*00d0*/  ISETP.GE.U32.AND P0, PT, R9.reuse, 0x10, PT ;  /* 0x000000100900780c */ /* 0x040fe40003f06070 */
[----:B------:R-:W-:Y:S02]  /*00e0*/  SHF.L.U64.HI R9, R9, 0x8, R0 ;  /* 0x0000000809097819 */ /* 0x000fe40000010200 */
[----:B------:R-:W-:Y:S02]  /*00f0*/  LOP3.LUT R10, R7, R4, RZ, 0xfc, !PT ;  /* 0x00000004070a7212 */ /* 0x000fe400078efcff */
[----:B------:R-:W-:Y:S01]  /*0100*/  ISETP.GE.U32.AND.EX P0, PT, R0, RZ, PT, P0 ;  /* 0x000000ff0000720c */ /* 0x000fe20003f06100 */
[----:B------:R-:W-:Y:S01]  /*0110*/  CS2R R6, SRZ ;  /* 0x0000000000067805 */ /* 0x000fe2000001ff00 */
[----:B------:R-:W-:Y:S02]  /*0120*/  LOP3.LUT R9, R9, R5, RZ, 0xfc, !PT ;  /* 0x0000000509097212 */ /* 0x000fe400078efcff */
[----:B------:R-:W-:Y:S01]  /*0130*/  IADD3 R16, P1, R10, c[0x0][0x160], RZ ;  /* 0x000058000a107a10 */ /* 0x000fe20007f3e0ff */
[----:B------:R-:W-:-:S03]  /*0140*/  CS2R R4, SRZ ;  /* 0x0000000000047805 */ /* 0x000fc6000001ff00 */
[----:B------:R-:W-:-:S05]  /*0150*/  IADD3.X R17, R9, c[0x0][0x164], RZ, P1, !PT ;  /* 0x0000590009117a10 */ /* 0x000fca0000ffe4ff */
[----:B------:R-:W2:Y:S01]  /*0160*/  @!P0 LDG.E.128 R4, [R16.64] ;  /* 0x0000000410048981 */ /* 0x000ea2000c1e1d00 */
[----:B------:R-:W-:Y:S01]  /*0170*/  IADD3 R10, P3, R10, c[0x0][0x168], RZ ;  /* 0x00005a000a0a7a10 */ /* 0x000fe20007f7e0ff */
[--C-:B--2---:R-:W-:Y:S02]  /*0180*/  HADD2.F32 R11, -RZ, R4.reuse.H1_H1 ;  /* 0x30000004ff0b7230 */ /* 0x104fe40000004100 */
[----:B------:R-:W-:Y:S02]  /*0190*/  HADD2.F32 R14, -RZ, R4.H0_H0 ;  /* 0x20000004ff0e7230 */ /* 0x000fe40000004100 */
[--C-:B------:R-:W-:Y:S01]  /*01a0*/  HADD2.F32 R4, -RZ, R5.reuse.H0_H0 ;  /* 0x20000005ff047230 */ /* 0x100fe20000004100 */
[----:B------:R-:W-:Y:S01]  /*01b0*/  FMUL R13, R11, R11 ;  /* 0x0000000b0b0d7220 */ /* 0x000fe20000400000 */
[----:B------:R-:W-:Y:S02]  /*01c0*/  HADD2.F32 R12, -RZ, R5.H1_H1 ;  /* 0x30000005ff0c7230 */ /* 0x000fe40000004100 */
[----:B------:R-:W-:Y:S01]  /*01d0*/  HADD2.F32 R5, -RZ, R6.H0_H0 ;  /* 0x20000006ff057230 */ /* 0x000fe20000004100 */
[----:B------:R-:W-:-:S04]  /*01e0*/  FFMA R13, R14, R14, R13 ;  /* 0x0000000e0e0d7223 */ /* 0x000fc8000000000d */
[----:B------:R-:W-:-:S04]  /*01f0*/  FFMA R13, R4, R4, R13 ;  /* 0x00000004040d7223 */ /* 0x000fc8000000000d */
[----:B------:R-:W-:Y:S01]  /*0200*/  FFMA R18, R12, R12, R13 ;  /* 0x0000000c0c127223 */ /* 0x000fe2000000000d */
[----:B------:R-:W-:Y:S02]  /*0210*/  HADD2.F32 R13, -RZ, R6.H1_H1 ;  /* 0x30000006ff0d7230 */ /* 0x000fe40000004100 */
[--C-:B------:R-:W-:Y:S01]  /*0220*/  HADD2.F32 R6, -RZ, R7.reuse.H0_H0 ;  /* 0x20000007ff067230 */ /* 0x100fe20000004100 */
[----:B------:R-:W-:Y:S01]  /*0230*/  FFMA R18, R5, R5, R18 ;  /* 0x0000000505127223 */ /* 0x000fe20000000012 */
[----:B------:R-:W-:-:S03]  /*0240*/  HADD2.F32 R7, -RZ, R7.H1_H1 ;  /* 0x30000007ff077230 */ /* 0x000fc60000004100 */
[----:B------:R-:W-:-:S04]  /*0250*/  FFMA R15, R13, R13, R18 ;  /* 0x0000000d0d0f7223 */ /* 0x000fc80000000012 */
[----:B------:R-:W-:-:S04]  /*0260*/  FFMA R16, R6, R6, R15 ;  /* 0x0000000606107223 */ /* 0x000fc8000000000f */
[----:B------:R-:W-:-:S05]  /*0270*/  FFMA R16, R7, R7, R16 ;  /* 0x0000000707107223 */ /* 0x000fca0000000010 */
[----:B------:R-:W0:Y:S02]  /*0280*/  SHFL.BFLY PT, R15, R16, 0x8, 0x1f ;  /* 0x0d001f00100f7f89 */ /* 0x000e2400000e0000 */
[----:B0-----:R-:W-:Y:S01]  /*0290*/  FADD R15, R16, R15 ;  /* 0x0000000f100f7221 */ /* 0x001fe20000000000 */
[----:B------:R-:W-:-:S04]  /*02a0*/  IMAD.MOV.U32 R16, RZ, RZ, 0x3e800000 ;  /* 0x3e800000ff107424 */ /* 0x000fc800078e00ff */
[----:B------:R-:W0:Y:S02]  /*02b0*/  SHFL.BFLY PT, R18, R15, 0x4, 0x1f ;  /* 0x0c801f000f127f89 */ /* 0x000e2400000e0000 */
[----:B0-----:R-:W-:-:S05]  /*02c0*/  FADD R18, R15, R18 ;  /* 0x000000120f127221 */ /* 0x001fca0000000000 */
[----:B------:R-:W0:Y:S02]  /*02d0*/  SHFL.BFLY PT, R17, R18, 0x2, 0x1f ;  /* 0x0c401f0012117f89 */ /* 0x000e2400000e0000 */
[----:B0-----:R-:W-:-:S05]  /*02e0*/  FADD R17, R18, R17 ;  /* 0x0000001112117221 */ /* 0x001fca0000000000 */
[----:B------:R-:W0:Y:S02]  /*02f0*/  SHFL.BFLY PT, R20, R17, 0x1, 0x1f ;  /* 0x0c201f0011147f89 */ /* 0x000e2400000e0000 */
[----:B0-----:R-:W-:-:S04]  /*0300*/  FADD R20, R17, R20 ;  /* 0x0000001411147221 */ /* 0x001fc80000000000 */
[----:B------:R-:W-:-:S04]  /*0310*/  FADD R20, R20, c[0x0][0x178] ;  /* 0x00005e0014147621 */ /* 0x000fc80000000000 */
[----:B------:R-:W0:Y:S02]  /*0320*/  MUFU.SQRT R19, R20 ;  /* 0x0000001400137308 */ /* 0x000e240000002000 */
[C---:B0-----:R-:W-:Y:S02]  /*0330*/  FSETP.GT.AND P1, PT, R19.reuse, 8.50705917302346158658e+37, PT ;  /* 0x7e8000001300780b */ /* 0x041fe40003f24000 */
[----:B------:R-:W-:Y:S02]  /*0340*/  FSETP.GEU.AND P2, PT, R19, 1.175494350822287508e-38, PT ;  /* 0x008000001300780b */ /* 0x000fe40003f4e000 */
[----:B------:R-:W-:-:S09]  /*0350*/  FSEL R16, R16, 1, P1 ;  /* 0x3f80000010107808 */ /* 0x000fd20000800000 */
[----:B------:R-:W-:Y:S01]  /*0360*/  @P1 FMUL R19, R19, 0.25 ;  /* 0x3e80000013131820 */ /* 0x000fe20000400000 */
[----:B------:R-:W-:Y:S01]  /*0370*/  LOP3.LUT P1, RZ, R2, 0x78, RZ, 0xc0, !PT ;  /* 0x0000007802ff7812 */ /* 0x000fe2000782c0ff */
[----:B------:R-:W-:Y:S02]  /*0380*/  @!P2 FMUL R16, R16, 16777216 ;  /* 0x4b8000001010a820 */ /* 0x000fe40000400000 */
[----:B------:R-:W-:-:S06]  /*0390*/  @!P2 FMUL R19, R19, 16777216 ;  /* 0x4b8000001313a820 */ /* 0x000fcc0000400000 */
[----:B------:R-:W0:Y:S02]  /*03a0*/  MUFU.RCP R19, R19 ;  /* 0x0000001300137308 */ /* 0x000e240000001000 */
[----:B0-----:R-:W-:-:S04]  /*03b0*/  FMUL R16, R19, R16 ;  /* 0x0000001013107220 */ /* 0x001fc80000400000 */
[-C--:B------:R-:W-:Y:S01]  /*03c0*/  FMUL R14, R14, R16.reuse ;  /* 0x000000100e0e7220 */ /* 0x080fe20000400000 */
[-C--:B------:R-:W-:Y:S01]  /*03d0*/  FMUL R11, R11, R16.reuse ;  /* 0x000000100b0b7220 */ /* 0x080fe20000400000 */
[-C--:B------:R-:W-:Y:S01]  /*03e0*/  FMUL R15, R4, R16.reuse ;  /* 0x00000010040f7220 */ /* 0x080fe20000400000 */
[-C--:B------:R-:W-:Y:S01]  /*03f0*/  FMUL R12, R12, R16.reuse ;  /* 0x000000100c0c7220 */ /* 0x080fe20000400000 */
[----:B------:R-:W-:Y:S01]  /*0400*/  FMUL R7, R7, R16 ;  /* 0x0000001007077220 */ /* 0x000fe20000400000 */
[----:B------:R-:W-:Y:S01]  /*0410*/  STS [R3.X4], R16 ;  /* 0x0000001003007388 */ /* 0x000fe20000004800 */
[----:B------:R-:W-:Y:S01]  /*0420*/  F2FP.PACK_AB R4, R11, R14 ;  /* 0x0000000e0b04723e */ /* 0x000fe200000000ff */
[-C--:B------:R-:W-:Y:S01]  /*0430*/  FMUL R11, R5, R16.reuse ;  /* 0x00000010050b7220 */ /* 0x080fe20000400000 */
[----:B------:R-:W-:Y:S01]  /*0440*/  F2FP.PACK_AB R5, R12, R15 ;  /* 0x0000000f0c05723e */ /* 0x000fe200000000ff */
[-C--:B------:R-:W-:Y:S01]  /*0450*/  FMUL R12, R13, R16.reuse ;  /* 0x000000100d0c7220 */ /* 0x080fe20000400000 */
[----:B------:R-:W-:Y:S01]  /*0460*/  LOP3.LUT R13, R8, 0x7, R2, 0xf8, !PT ;  /* 0x00000007080d7812 */ /* 0x000fe200078ef802 */
[----:B------:R-:W-:-:S03]  /*0470*/  FMUL R8, R6, R16 ;  /* 0x0000001006087220 */ /* 0x000fc60000400000 */
[----:B------:R-:W-:Y:S02]  /*0480*/  ISETP.LT.U32.AND P2, PT, R13, 0x10, PT ;  /* 0x000000100d00780c */ /* 0x000fe40003f41070 */
[----:B------:R-:W-:Y:S02]  /*0490*/  F2FP.PACK_AB R6, R12, R11 ;  /* 0x0000000b0c06723e */ /* 0x000fe400000000ff */
[----:B------:R-:W-:Y:S02]  /*04a0*/  ISETP.LT.U32.AND.EX P1, PT, R0, RZ, !P1, P2 ;  /* 0x000000ff0000720c */ /* 0x000fe40004f21120 */
[----:B------:R-:W-:Y:S02]  /*04b0*/  IADD3.X R11, R9, c[0x0][0x16c], RZ, P3, !PT ;  /* 0x00005b00090b7a10 */ /* 0x000fe40001ffe4ff */
[----:B------:R-:W-:-:S05]  /*04c0*/  F2FP.PACK_AB R7, R7, R8 ;  /* 0x000000080707723e */ /* 0x000fca00000000ff */
[----:B------:R-:W-:Y:S04]  /*04d0*/  @!P0 STG.E.128 [R10.64], R4 ;  /* 0x000000040a008986 */ /* 0x000fe8000c101d04 */
[----:B------:R-:W-:Y:S06]  /*04e0*/  BAR.SYNC 0x0 ;  /* 0x0000000000007b1d */ /* 0x000fec0000000000 */
[----:B------:R-:W-:Y:S05]  /*04f0*/  @!P1 EXIT ;  /* 0x000000000000994d */ /* 0x000fea0003800000 */
[----:B------:R-:W-:Y:S02]  /*0500*/  LOP3.LUT R4, R2, 0x7, RZ, 0xc0, !PT ;  /* 0x0000000702047812 */ /* 0x000fe400078ec0ff */
[----:B------:R-:W-:-:S03]  /*0510*/  LEA R2, P0, R13, c[0x0][0x170], 0x2 ;  /* 0x00005c000d027a11 */ /* 0x000fc600078010ff */
[----:B------:R-:W0:Y:S01]  /*0520*/  LDS R5, [R4.X4] ;  /* 0x0000000004057984 */ /* 0x000e220000004800 */
[----:B------:R-:W-:-:S05]  /*0530*/  LEA.HI.X R3, R13, c[0x0][0x174], R0, 0x2, P0 ;  /* 0x00005d000d037a11 */ /* 0x000fca00000f1400 */
[----:B0-----:R-:W-:Y:S01]  /*0540*/  STG.E [R2.64], R5 ;  /* 0x0000000502007986 */ /* 0x001fe2000c101904 */
[----:B------:R-:W-:Y:S05]  /*0550*/  EXIT ;  /* 0x000000000000794d */ /* 0x000fea0003800000 */
.L_x_0:
[----:B------:R-:W-:-:S00]  /*0560*/  BRA `(.L_x_0) ;  /* 0xfffffff000007947 */ /* 0x000fc0000383ffff */
[----:B------:R-:W-:-:S00]  /*0570*/  NOP ;  /* 0x0000000000007918 */ /* 0x000fc00000000000 */
        /* <DEDUP_REMOVED lines=8> */
.L_x_1:


//--------------------- .nv.global.init           --------------------------
	.section	.nv.global.init,"aw",@progbits
.nv.global.init:
	.type		_$_str,@object
	.size		_$_str,(_$_str_$_2 - _$_str)
_$_str:
        /*0000*/ 	.byte	0x5f, 0x5f, 0x43, 0x55, 0x44, 0x41, 0x5f, 0x46, 0x54, 0x5a, 0x00
	.type		_$_str_$_2,@object
	.size		_$_str_$_2,(.L_1 - _$_str_$_2)
_$_str_$_2:
        /*000b*/ 	.byte	0x5f, 0x5f, 0x43, 0x55, 0x44, 0x41, 0x5f, 0x50, 0x52, 0x45, 0x43, 0x5f, 0x53, 0x51, 0x52, 0x54
        /*001b*/ 	.byte	0x00
.L_1:


//--------------------- .nv.shared.l2norm_fwd_kernel --------------------------
	.section	.nv.shared.l2norm_fwd_kernel,"aw",@nobits
	.align	16
